//
// Generated by NVIDIA NVVM Compiler
//
// Compiler Build ID: CL-36424714
// Cuda compilation tools, release 13.0, V13.0.88
// Based on NVVM 20.0.0
//

.version 9.0
.target sm_100
.address_size 64

	// .globl	_Z11jacobi_stepPKfPfi

.visible .entry _Z11jacobi_stepPKfPfi(
	.param .u64 .ptr .align 1 _Z11jacobi_stepPKfPfi_param_0,
	.param .u64 .ptr .align 1 _Z11jacobi_stepPKfPfi_param_1,
	.param .u32 _Z11jacobi_stepPKfPfi_param_2
)
{
	.reg .pred 	%p<30>;
	.reg .b32 	%r<57>;
	.reg .b32 	%f<31>;
	.reg .b64 	%rd<38>;

	ld.param.u64 	%rd3, [_Z11jacobi_stepPKfPfi_param_0];
	ld.param.u64 	%rd4, [_Z11jacobi_stepPKfPfi_param_1];
	ld.param.u32 	%r28, [_Z11jacobi_stepPKfPfi_param_2];
	cvta.to.global.u64 	%rd1, %rd4;
	cvta.to.global.u64 	%rd2, %rd3;
	mul.lo.s32 	%r1, %r28, %r28;
	mov.u32 	%r2, %nctaid.x;
	mov.u32 	%r3, %ntid.x;
	mul.lo.s32 	%r4, %r2, %r3;
	add.s32 	%r29, %r4, %r1;
	add.s32 	%r30, %r29, -1;
	div.u32 	%r5, %r30, %r4;
	setp.lt.s32 	%p1, %r5, 1;
	@%p1 bra 	$L__BB0_17;
	mov.u32 	%r6, %ctaid.x;
	mov.u32 	%r7, %tid.x;
	add.s32 	%r8, %r28, -1;
	setp.eq.s32 	%p2, %r5, 1;
	mov.b32 	%r56, 0;
	@%p2 bra 	$L__BB0_12;
	and.b32  	%r56, %r5, 2147483646;
	neg.s32 	%r55, %r56;
	add.s32 	%r32, %r2, %r6;
	mad.lo.s32 	%r54, %r3, %r32, %r7;
	shl.b32 	%r12, %r4, 1;
	mad.lo.s32 	%r53, %r3, %r6, %r7;
	mul.wide.s32 	%rd9, %r28, 4;
$L__BB0_3:
	setp.ge.s32 	%p3, %r53, %r1;
	@%p3 bra 	$L__BB0_7;
	div.s32 	%r33, %r53, %r28;
	mul.lo.s32 	%r34, %r33, %r28;
	sub.s32 	%r17, %r53, %r34;
	setp.ne.s32 	%p4, %r17, 0;
	setp.ne.s32 	%p5, %r17, %r8;
	and.pred  	%p6, %p4, %p5;
	setp.ne.s32 	%p7, %r33, 0;
	and.pred  	%p8, %p6, %p7;
	setp.ne.s32 	%p9, %r33, %r8;
	and.pred  	%p10, %p8, %p9;
	@%p10 bra 	$L__BB0_6;
	mul.wide.s32 	%rd13, %r53, 4;
	add.s64 	%rd14, %rd2, %rd13;
	ld.global.f32 	%f10, [%rd14];
	add.s64 	%rd15, %rd1, %rd13;
	st.global.f32 	[%rd15], %f10;
	bra.uni 	$L__BB0_7;
$L__BB0_6:
	add.s32 	%r35, %r33, -1;
	mad.lo.s32 	%r36, %r35, %r28, %r17;
	mul.wide.s32 	%rd5, %r36, 4;
	add.s64 	%rd6, %rd2, %rd5;
	ld.global.f32 	%f1, [%rd6];
	add.f32 	%f2, %f1, 0f00000000;
	shl.b32 	%r37, %r28, 1;
	add.s32 	%r38, %r36, %r37;
	mul.wide.s32 	%rd7, %r38, 4;
	add.s64 	%rd8, %rd2, %rd7;
	ld.global.f32 	%f3, [%rd8];
	add.f32 	%f4, %f2, %f3;
	add.s64 	%rd10, %rd6, %rd9;
	ld.global.f32 	%f5, [%rd10+-4];
	add.f32 	%f6, %f4, %f5;
	ld.global.f32 	%f7, [%rd10+4];
	add.f32 	%f8, %f6, %f7;
	mul.f32 	%f9, %f8, 0f3E800000;
	mul.wide.s32 	%rd11, %r53, 4;
	add.s64 	%rd12, %rd1, %rd11;
	st.global.f32 	[%rd12], %f9;
$L__BB0_7:
	setp.ge.s32 	%p11, %r54, %r1;
	@%p11 bra 	$L__BB0_11;
	div.s32 	%r39, %r54, %r28;
	mul.lo.s32 	%r40, %r39, %r28;
	sub.s32 	%r19, %r54, %r40;
	setp.eq.s32 	%p12, %r19, 0;
	setp.eq.s32 	%p13, %r19, %r8;
	or.pred  	%p14, %p12, %p13;
	setp.eq.s32 	%p15, %r39, 0;
	or.pred  	%p16, %p14, %p15;
	setp.eq.s32 	%p17, %r39, %r8;
	or.pred  	%p18, %p16, %p17;
	@%p18 bra 	$L__BB0_10;
	add.s32 	%r41, %r39, -1;
	mad.lo.s32 	%r42, %r41, %r28, %r19;
	mul.wide.s32 	%rd16, %r42, 4;
	add.s64 	%rd17, %rd2, %rd16;
	ld.global.f32 	%f11, [%rd17];
	add.f32 	%f12, %f11, 0f00000000;
	shl.b32 	%r43, %r28, 1;
	add.s32 	%r44, %r42, %r43;
	mul.wide.s32 	%rd18, %r44, 4;
	add.s64 	%rd19, %rd2, %rd18;
	ld.global.f32 	%f13, [%rd19];
	add.f32 	%f14, %f12, %f13;
	add.s64 	%rd21, %rd17, %rd9;
	ld.global.f32 	%f15, [%rd21+-4];
	add.f32 	%f16, %f14, %f15;
	ld.global.f32 	%f17, [%rd21+4];
	add.f32 	%f18, %f16, %f17;
	mul.f32 	%f19, %f18, 0f3E800000;
	mul.wide.s32 	%rd22, %r54, 4;
	add.s64 	%rd23, %rd1, %rd22;
	st.global.f32 	[%rd23], %f19;
	bra.uni 	$L__BB0_11;
$L__BB0_10:
	mul.wide.s32 	%rd24, %r54, 4;
	add.s64 	%rd25, %rd2, %rd24;
	ld.global.f32 	%f20, [%rd25];
	add.s64 	%rd26, %rd1, %rd24;
	st.global.f32 	[%rd26], %f20;
$L__BB0_11:
	add.s32 	%r55, %r55, 2;
	add.s32 	%r54, %r54, %r12;
	add.s32 	%r53, %r53, %r12;
	setp.ne.s32 	%p19, %r55, 0;
	@%p19 bra 	$L__BB0_3;
$L__BB0_12:
	and.b32  	%r45, %r5, 1;
	setp.eq.b32 	%p20, %r45, 1;
	not.pred 	%p21, %p20;
	@%p21 bra 	$L__BB0_17;
	mad.lo.s32 	%r46, %r56, %r2, %r6;
	mad.lo.s32 	%r25, %r46, %r3, %r7;
	setp.ge.s32 	%p22, %r25, %r1;
	@%p22 bra 	$L__BB0_17;
	div.s32 	%r47, %r25, %r28;
	mul.lo.s32 	%r48, %r47, %r28;
	sub.s32 	%r26, %r25, %r48;
	setp.eq.s32 	%p23, %r26, 0;
	setp.eq.s32 	%p24, %r26, %r8;
	or.pred  	%p25, %p23, %p24;
	setp.eq.s32 	%p26, %r47, 0;
	or.pred  	%p27, %p25, %p26;
	setp.eq.s32 	%p28, %r47, %r8;
	or.pred  	%p29, %p27, %p28;
	@%p29 bra 	$L__BB0_16;
	add.s32 	%r49, %r47, -1;
	mad.lo.s32 	%r50, %r49, %r28, %r26;
	mul.wide.s32 	%rd27, %r50, 4;
	add.s64 	%rd28, %rd2, %rd27;
	ld.global.f32 	%f21, [%rd28];
	add.f32 	%f22, %f21, 0f00000000;
	shl.b32 	%r51, %r28, 1;
	add.s32 	%r52, %r50, %r51;
	mul.wide.s32 	%rd29, %r52, 4;
	add.s64 	%rd30, %rd2, %rd29;
	ld.global.f32 	%f23, [%rd30];
	add.f32 	%f24, %f22, %f23;
	mul.wide.s32 	%rd31, %r28, 4;
	add.s64 	%rd32, %rd28, %rd31;
	ld.global.f32 	%f25, [%rd32+-4];
	add.f32 	%f26, %f24, %f25;
	ld.global.f32 	%f27, [%rd32+4];
	add.f32 	%f28, %f26, %f27;
	mul.f32 	%f29, %f28, 0f3E800000;
	mul.wide.s32 	%rd33, %r25, 4;
	add.s64 	%rd34, %rd1, %rd33;
	st.global.f32 	[%rd34], %f29;
	bra.uni 	$L__BB0_17;
$L__BB0_16:
	mul.wide.s32 	%rd35, %r25, 4;
	add.s64 	%rd36, %rd2, %rd35;
	ld.global.f32 	%f30, [%rd36];
	add.s64 	%rd37, %rd1, %rd35;
	st.global.f32 	[%rd37], %f30;
$L__BB0_17:
	ret;

}


// ===== COMPILED SASS (sm_100) =====

	.target	sm_100

	.elftype	@"ET_EXEC"


//--------------------- .note.nv.tkinfo           --------------------------
	.section	.note.nv.tkinfo,"",@"SHT_NOTE"
	.sectionflags	@"SHF_NOTE_NV_TKINFO"
	.tkinfo
        /*0018*/ 	.word	0x00000002
        /*0030*/ 	.string	""
        /*0030*/ 	.string	"ptxas"
        /*0030*/ 	.string	"Cuda compilation tools, release 13.0, V13.0.88"
        /*0030*/ 	.string	"Build cuda_13.0.r13.0/compiler.36424714_0"
        /*0030*/ 	.string	"-arch sm_100 -m 64 "



//--------------------- .note.nv.cuinfo           --------------------------
	.section	.note.nv.cuinfo,"",@"SHT_NOTE"
	.sectionflags	@"SHF_NOTE_NV_CUINFO"
        /*0018*/ 	.short	0x0002
        /*001a*/ 	.short	0x0064
        /*001c*/ 	.short	0x0082
	.zero		2


//--------------------- .nv.info                  --------------------------
	.section	.nv.info,"",@"SHT_CUDA_INFO"
	.align	4


	//----- nvinfo : EIATTR_REGCOUNT
	.align		4
        /*0000*/ 	.byte	0x04, 0x2f
        /*0002*/ 	.short	(.L_1 - .L_0)
	.align		4
.L_0:
        /*0004*/ 	.word	index@(_Z11jacobi_stepPKfPfi)
        /*0008*/ 	.word	0x00000020


	//----- nvinfo : EIATTR_FRAME_SIZE
	.align		4
.L_1:
        /*000c*/ 	.byte	0x04, 0x11
        /*000e*/ 	.short	(.L_3 - .L_2)
	.align		4
.L_2:
        /*0010*/ 	.word	index@(_Z11jacobi_stepPKfPfi)
        /*0014*/ 	.word	0x00000000


	//----- nvinfo : EIATTR_MIN_STACK_SIZE
	.align		4
.L_3:
        /*0018*/ 	.byte	0x04, 0x12
        /*001a*/ 	.short	(.L_5 - .L_4)
	.align		4
.L_4:
        /*001c*/ 	.word	index@(_Z11jacobi_stepPKfPfi)
        /*0020*/ 	.word	0x00000000
.L_5:


//--------------------- .nv.compat                --------------------------
	.section	.nv.compat,"",@"SHT_CUDA_COMPAT_INFO"
	.align	4
        /*0000*/ 	.byte	0x02, 0x09, 0x00, 0x00, 0x02, 0x02, 0x01, 0x00, 0x02, 0x05, 0x05, 0x00, 0x03, 0x07, 0x01, 0x01
        /*0010*/ 	.byte	0x02, 0x03, 0x00, 0x00, 0x02, 0x06, 0x01, 0x00, 0x04, 0x0b, 0x08, 0x00, 0x09, 0x00, 0x00, 0x00
        /*0020*/ 	.byte	0x00, 0x00, 0x00, 0x00


//--------------------- .nv.info._Z11jacobi_stepPKfPfi --------------------------
	.section	.nv.info._Z11jacobi_stepPKfPfi,"",@"SHT_CUDA_INFO"
	.sectionflags	@""
	.align	4


	//----- nvinfo : EIATTR_CUDA_API_VERSION
	.align		4
        /*0000*/ 	.byte	0x04, 0x37
        /*0002*/ 	.short	(.L_7 - .L_6)
.L_6:
        /*0004*/ 	.word	0x00000082


	//----- nvinfo : EIATTR_KPARAM_INFO
	.align		4
.L_7:
        /*0008*/ 	.byte	0x04, 0x17
        /*000a*/ 	.short	(.L_9 - .L_8)
.L_8:
        /*000c*/ 	.word	0x00000000
        /*0010*/ 	.short	0x0002
        /*0012*/ 	.short	0x0010
        /*0014*/ 	.byte	0x00, 0xf0, 0x11, 0x00


	//----- nvinfo : EIATTR_KPARAM_INFO
	.align		4
.L_9:
        /*0018*/ 	.byte	0x04, 0x17
        /*001a*/ 	.short	(.L_11 - .L_10)
.L_10:
        /*001c*/ 	.word	0x00000000
        /*0020*/ 	.short	0x0001
        /*0022*/ 	.short	0x0008
        /*0024*/ 	.byte	0x00, 0xf5, 0x21, 0x00


	//----- nvinfo : EIATTR_KPARAM_INFO
	.align		4
.L_11:
        /*0028*/ 	.byte	0x04, 0x17
        /*002a*/ 	.short	(.L_13 - .L_12)
.L_12:
        /*002c*/ 	.word	0x00000000
        /*0030*/ 	.short	0x0000
        /*0032*/ 	.short	0x0000
        /*0034*/ 	.byte	0x00, 0xf5, 0x21, 0x00


	//----- nvinfo : EIATTR_SPARSE_MMA_MASK
	.align		4
.L_13:
        /*0038*/ 	.byte	0x03, 0x50
        /*003a*/ 	.short	0x0000


	//----- nvinfo : EIATTR_MAXREG_COUNT
	.align		4
        /*003c*/ 	.byte	0x03, 0x1b
        /*003e*/ 	.short	0x00ff


	//----- nvinfo : EIATTR_MERCURY_ISA_VERSION
	.align		4
        /*0040*/ 	.byte	0x03, 0x5f
        /*0042*/ 	.short	0x0101


	//----- nvinfo : EIATTR_VRC_CTA_INIT_COUNT
	.align		4
        /*0044*/ 	.byte	0x02, 0x4a
	.zero		1
	.zero		1


	//----- nvinfo : EIATTR_EXIT_INSTR_OFFSETS
	.align		4
        /*0048*/ 	.byte	0x04, 0x1c
        /*004a*/ 	.short	(.L_15 - .L_14)


	//   ....[0]....
.L_14:
        /*004c*/ 	.word	0x000001a0


	//   ....[1]....
        /*0050*/ 	.word	0x000009d0


	//   ....[2]....
        /*0054*/ 	.word	0x00000a10


	//   ....[3]....
        /*0058*/ 	.word	0x00000d50


	//   ....[4]....
        /*005c*/ 	.word	0x00000dc0


	//----- nvinfo : EIATTR_CRS_STACK_SIZE
	.align		4
.L_15:
        /*0060*/ 	.byte	0x04, 0x1e
        /*0062*/ 	.short	(.L_17 - .L_16)
.L_16:
        /*0064*/ 	.word	0x00000000


	//----- nvinfo : EIATTR_CBANK_PARAM_SIZE
	.align		4
.L_17:
        /*0068*/ 	.byte	0x03, 0x19
        /*006a*/ 	.short	0x0014


	//----- nvinfo : EIATTR_PARAM_CBANK
	.align		4
        /*006c*/ 	.byte	0x04, 0x0a
        /*006e*/ 	.short	(.L_19 - .L_18)
	.align		4
.L_18:
        /*0070*/ 	.word	index@(.nv.constant0._Z11jacobi_stepPKfPfi)
        /*0074*/ 	.short	0x0380
        /*0076*/ 	.short	0x0014


	//----- nvinfo : EIATTR_SW_WAR
	.align		4
.L_19:
        /*0078*/ 	.byte	0x04, 0x36
        /*007a*/ 	.short	(.L_21 - .L_20)
.L_20:
        /*007c*/ 	.word	0x00000008
.L_21:


//--------------------- .nv.callgraph             --------------------------
	.section	.nv.callgraph,"",@"SHT_CUDA_CALLGRAPH"
	.align	4
	.sectionentsize	8
	.align		4
        /*0000*/ 	.word	0x00000000
	.align		4
        /*0004*/ 	.word	0xffffffff
	.align		4
        /*0008*/ 	.word	0x00000000
	.align		4
        /*000c*/ 	.word	0xfffffffe
	.align		4
        /*0010*/ 	.word	0x00000000
	.align		4
        /*0014*/ 	.word	0xfffffffd
	.align		4
        /*0018*/ 	.word	0x00000000
	.align		4
        /*001c*/ 	.word	0xfffffffc


//--------------------- .text._Z11jacobi_stepPKfPfi --------------------------
	.section	.text._Z11jacobi_stepPKfPfi,"ax",@progbits
	.align	128
        .global         _Z11jacobi_stepPKfPfi
        .type           _Z11jacobi_stepPKfPfi,@function
        .size           _Z11jacobi_stepPKfPfi,(.L_x_8 - _Z11jacobi_stepPKfPfi)
        .other          _Z11jacobi_stepPKfPfi,@"STO_CUDA_ENTRY STV_DEFAULT"
_Z11jacobi_stepPKfPfi:
.text._Z11jacobi_stepPKfPfi:
[----:B------:R-:W-:Y:S08]  /*0000*/  LDC R1, c[0x0][0x37c] ;  /* 0x0000df00ff017b82 */ /* 0x000ff00000000800 */
[----:B------:R-:W0:Y:S08]  /*0010*/  LDC R0, c[0x0][0x370] ;  /* 0x0000dc00ff007b82 */ /* 0x000e300000000800 */
[----:B------:R-:W0:Y:S08]  /*0020*/  LDC R3, c[0x0][0x360] ;  /* 0x0000d800ff037b82 */ /* 0x000e300000000800 */
[----:B------:R-:W1:Y:S01]  /*0030*/  LDC R9, c[0x0][0x390] ;  /* 0x0000e400ff097b82 */ /* 0x000e620000000800 */
[----:B0-----:R-:W-:-:S04]  /*0040*/  IMAD R2, R0, R3, RZ ;  /* 0x0000000300027224 */ /* 0x001fc800078e02ff */
[----:B------:R-:W0:Y:S01]  /*0050*/  I2F.U32.RP R4, R2 ;  /* 0x0000000200047306 */ /* 0x000e220000209000 */
[----:B------:R-:W-:Y:S01]  /*0060*/  IMAD.MOV R11, RZ, RZ, -R2 ;  /* 0x000000ffff0b7224 */ /* 0x000fe200078e0a02 */
[----:B------:R-:W-:Y:S01]  /*0070*/  ISETP.NE.U32.AND P2, PT, R2, RZ, PT ;  /* 0x000000ff0200720c */ /* 0x000fe20003f45070 */
[----:B-1----:R-:W-:-:S05]  /*0080*/  IMAD R5, R9, R9, RZ ;  /* 0x0000000909057224 */ /* 0x002fca00078e02ff */
[----:B0-----:R-:W0:Y:S02]  /*0090*/  MUFU.RCP R4, R4 ;  /* 0x0000000400047308 */ /* 0x001e240000001000 */
[----:B0-----:R-:W-:-:S06]  /*00a0*/  IADD3 R6, PT, PT, R4, 0xffffffe, RZ ;  /* 0x0ffffffe04067810 */ /* 0x001fcc0007ffe0ff */
[----:B------:R0:W1:Y:S02]  /*00b0*/  F2I.FTZ.U32.TRUNC.NTZ R7, R6 ;  /* 0x0000000600077305 */ /* 0x000064000021f000 */
[----:B0-----:R-:W-:Y:S02]  /*00c0*/  HFMA2 R6, -RZ, RZ, 0, 0 ;  /* 0x00000000ff067431 */ /* 0x001fe400000001ff */
[----:B-1----:R-:W-:-:S04]  /*00d0*/  IMAD R11, R11, R7, RZ ;  /* 0x000000070b0b7224 */ /* 0x002fc800078e02ff */
[----:B------:R-:W-:Y:S01]  /*00e0*/  IMAD.HI.U32 R8, R7, R11, R6 ;  /* 0x0000000b07087227 */ /* 0x000fe200078e0006 */
[----:B------:R-:W-:-:S05]  /*00f0*/  IADD3 R7, PT, PT, R2, -0x1, R5 ;  /* 0xffffffff02077810 */ /* 0x000fca0007ffe005 */
[----:B------:R-:W-:-:S04]  /*0100*/  IMAD.HI.U32 R4, R8, R7, RZ ;  /* 0x0000000708047227 */ /* 0x000fc800078e00ff */
[----:B------:R-:W-:-:S04]  /*0110*/  IMAD.MOV R8, RZ, RZ, -R4 ;  /* 0x000000ffff087224 */ /* 0x000fc800078e0a04 */
[----:B------:R-:W-:-:S05]  /*0120*/  IMAD R7, R2, R8, R7 ;  /* 0x0000000802077224 */ /* 0x000fca00078e0207 */
[----:B------:R-:W-:-:S13]  /*0130*/  ISETP.GE.U32.AND P0, PT, R7, R2, PT ;  /* 0x000000020700720c */ /* 0x000fda0003f06070 */
[----:B------:R-:W-:Y:S01]  /*0140*/  @P0 IADD3 R7, PT, PT, -R2, R7, RZ ;  /* 0x0000000702070210 */ /* 0x000fe20007ffe1ff */
[----:B------:R-:W-:-:S03]  /*0150*/  @P0 VIADD R4, R4, 0x1 ;  /* 0x0000000104040836 */ /* 0x000fc60000000000 */
[----:B------:R-:W-:-:S13]  /*0160*/  ISETP.GE.U32.AND P1, PT, R7, R2, PT ;  /* 0x000000020700720c */ /* 0x000fda0003f26070 */
[----:B------:R-:W-:Y:S02]  /*0170*/  @P1 IADD3 R4, PT, PT, R4, 0x1, RZ ;  /* 0x0000000104041810 */ /* 0x000fe40007ffe0ff */
[----:B------:R-:W-:-:S04]  /*0180*/  @!P2 LOP3.LUT R4, RZ, R2, RZ, 0x33, !PT ;  /* 0x00000002ff04a212 */ /* 0x000fc800078e33ff */
[----:B------:R-:W-:-:S13]  /*0190*/  ISETP.GE.AND P0, PT, R4, 0x1, PT ;  /* 0x000000010400780c */ /* 0x000fda0003f06270 */
[----:B------:R-:W-:Y:S05]  /*01a0*/  @!P0 EXIT ;  /* 0x000000000000894d */ /* 0x000fea0003800000 */
[----:B------:R-:W0:Y:S01]  /*01b0*/  S2R R6, SR_TID.X ;  /* 0x0000000000067919 */ /* 0x000e220000002100 */
[----:B------:R-:W-:Y:S01]  /*01c0*/  ISETP.NE.AND P0, PT, R4, 0x1, PT ;  /* 0x000000010400780c */ /* 0x000fe20003f05270 */
[----:B------:R-:W1:Y:S01]  /*01d0*/  S2UR UR4, SR_CTAID.X ;  /* 0x00000000000479c3 */ /* 0x000e620000002500 */
[----:B------:R-:W2:Y:S01]  /*01e0*/  LDCU.64 UR6, c[0x0][0x358] ;  /* 0x00006b00ff0677ac */ /* 0x000ea20008000a00 */
[----:B------:R-:W-:Y:S01]  /*01f0*/  VIADD R7, R9, 0xffffffff ;  /* 0xffffffff09077836 */ /* 0x000fe20000000000 */
[----:B------:R-:W-:-:S09]  /*0200*/  MOV R9, RZ ;  /* 0x000000ff00097202 */ /* 0x000fd20000000f00 */
[----:B------:R-:W-:Y:S05]  /*0210*/  @!P0 BRA `(.L_x_0) ;  /* 0x0000000400e48947 */ /* 0x000fea0003800000 */
[----:B------:R-:W3:Y:S01]  /*0220*/  LDC R8, c[0x0][0x390] ;  /* 0x0000e400ff087b82 */ /* 0x000ee20000000800 */
[----:B-1----:R-:W-:Y:S01]  /*0230*/  VIADD R25, R0, UR4 ;  /* 0x0000000400197c36 */ /* 0x002fe20008000000 */
[----:B------:R-:W-:Y:S01]  /*0240*/  LOP3.LUT R9, R4, 0x7ffffffe, RZ, 0xc0, !PT ;  /* 0x7ffffffe04097812 */ /* 0x000fe200078ec0ff */
[--C-:B0-----:R-:W-:Y:S02]  /*0250*/  IMAD R23, R3, UR4, R6.reuse ;  /* 0x0000000403177c24 */ /* 0x101fe4000f8e0206 */
[----:B------:R-:W-:Y:S01]  /*0260*/  IMAD R25, R25, R3, R6 ;  /* 0x0000000319197224 */ /* 0x000fe200078e0206 */
[----:B------:R-:W-:Y:S02]  /*0270*/  IADD3 R22, PT, PT, -R9, RZ, RZ ;  /* 0x000000ff09167210 */ /* 0x000fe40007ffe1ff */
[----:B------:R-:W0:Y:S08]  /*0280*/  LDC.64 R10, c[0x0][0x380] ;  /* 0x0000e000ff0a7b82 */ /* 0x000e300000000a00 */
[----:B------:R-:W1:Y:S02]  /*0290*/  LDC.64 R12, c[0x0][0x388] ;  /* 0x0000e200ff0c7b82 */ /* 0x000e640000000a00 */
.L_x_5:
[-C--:B------:R-:W-:Y:S01]  /*02a0*/  ISETP.GE.AND P0, PT, R23, R5.reuse, PT ;  /* 0x000000051700720c */ /* 0x080fe20003f06270 */
[----:B------:R-:W-:Y:S01]  /*02b0*/  VIADD R22, R22, 0x2 ;  /* 0x0000000216167836 */ /* 0x000fe20000000000 */
[----:B------:R-:W-:Y:S01]  /*02c0*/  BSSY.RECONVERGENT B0, `(.L_x_1) ;  /* 0x0000035000007945 */ /* 0x000fe20003800200 */
[----:B------:R-:W-:-:S03]  /*02d0*/  ISETP.GE.AND P1, PT, R25, R5, PT ;  /* 0x000000051900720c */ /* 0x000fc60003f26270 */
[----:B------:R-:W-:-:S07]  /*02e0*/  ISETP.NE.AND P2, PT, R22, RZ, PT ;  /* 0x000000ff1600720c */ /* 0x000fce0003f45270 */
[----:B--2-4-:R-:W-:Y:S06]  /*02f0*/  @P0 BRA `(.L_x_2) ;  /* 0x0000000000c40947 */ /* 0x014fec0003800000 */
[----:B---3--:R-:W-:Y:S02]  /*0300*/  IABS R16, R8 ;  /* 0x0000000800107213 */ /* 0x008fe40000000000 */
[----:B------:R-:W-:Y:S02]  /*0310*/  IABS R18, R23 ;  /* 0x0000001700127213 */ /* 0x000fe40000000000 */
[----:B------:R-:W3:Y:S08]  /*0320*/  I2F.RP R17, R16 ;  /* 0x0000001000117306 */ /* 0x000ef00000209400 */
[----:B---3--:R-:W3:Y:S02]  /*0330*/  MUFU.RCP R17, R17 ;  /* 0x0000001100117308 */ /* 0x008ee40000001000 */
[----:B---3--:R-:W-:-:S06]  /*0340*/  IADD3 R14, PT, PT, R17, 0xffffffe, RZ ;  /* 0x0ffffffe110e7810 */ /* 0x008fcc0007ffe0ff */
[----:B------:R3:W4:Y:S02]  /*0350*/  F2I.FTZ.U32.TRUNC.NTZ R15, R14 ;  /* 0x0000000e000f7305 */ /* 0x000724000021f000 */
[----:B---3--:R-:W-:Y:S01]  /*0360*/  MOV R14, RZ ;  /* 0x000000ff000e7202 */ /* 0x008fe20000000f00 */
[----:B----4-:R-:W-:-:S04]  /*0370*/  IMAD.MOV R19, RZ, RZ, -R15 ;  /* 0x000000ffff137224 */ /* 0x010fc800078e0a0f */
[----:B------:R-:W-:-:S04]  /*0380*/  IMAD R19, R19, R16, RZ ;  /* 0x0000001013137224 */ /* 0x000fc800078e02ff */
[----:B------:R-:W-:Y:S01]  /*0390*/  IMAD.HI.U32 R15, R15, R19, R14 ;  /* 0x000000130f0f7227 */ /* 0x000fe200078e000e */
[----:B------:R-:W-:-:S04]  /*03a0*/  LOP3.LUT R14, R23, R8, RZ, 0x3c, !PT ;  /* 0x00000008170e7212 */ /* 0x000fc800078e3cff */
[----:B------:R-:W-:Y:S01]  /*03b0*/  ISETP.GE.AND P3, PT, R14, RZ, PT ;  /* 0x000000ff0e00720c */ /* 0x000fe20003f66270 */
[----:B------:R-:W-:-:S04]  /*03c0*/  IMAD.HI.U32 R15, R15, R18, RZ ;  /* 0x000000120f0f7227 */ /* 0x000fc800078e00ff */
[----:B------:R-:W-:-:S04]  /*03d0*/  IMAD.MOV R17, RZ, RZ, -R15 ;  /* 0x000000ffff117224 */ /* 0x000fc800078e0a0f */
[----:B------:R-:W-:-:S05]  /*03e0*/  IMAD R17, R16, R17, R18 ;  /* 0x0000001110117224 */ /* 0x000fca00078e0212 */
[----:B------:R-:W-:-:S13]  /*03f0*/  ISETP.GT.U32.AND P4, PT, R16, R17, PT ;  /* 0x000000111000720c */ /* 0x000fda0003f84070 */
[-C--:B------:R-:W-:Y:S01]  /*0400*/  @!P4 IADD3 R17, PT, PT, R17, -R16.reuse, RZ ;  /* 0x800000101111c210 */ /* 0x080fe20007ffe0ff */
[----:B------:R-:W-:Y:S01]  /*0410*/  @!P4 VIADD R15, R15, 0x1 ;  /* 0x000000010f0fc836 */ /* 0x000fe20000000000 */
[----:B------:R-:W-:Y:S02]  /*0420*/  ISETP.NE.AND P4, PT, R8, RZ, PT ;  /* 0x000000ff0800720c */ /* 0x000fe40003f85270 */
[----:B------:R-:W-:-:S13]  /*0430*/  ISETP.GE.U32.AND P0, PT, R17, R16, PT ;  /* 0x000000101100720c */ /* 0x000fda0003f06070 */
[----:B------:R-:W-:-:S05]  /*0440*/  @P0 IADD3 R15, PT, PT, R15, 0x1, RZ ;  /* 0x000000010f0f0810 */ /* 0x000fca0007ffe0ff */
[----:B------:R-:W-:Y:S01]  /*0450*/  @!P3 IMAD.MOV R15, RZ, RZ, -R15 ;  /* 0x000000ffff0fb224 */ /* 0x000fe200078e0a0f */
[----:B------:R-:W-:-:S04]  /*0460*/  @!P4 LOP3.LUT R15, RZ, R8, RZ, 0x33, !PT ;  /* 0x00000008ff0fc212 */ /* 0x000fc800078e33ff */
[----:B------:R-:W-:-:S05]  /*0470*/  IADD3 R14, PT, PT, -R15, RZ, RZ ;  /* 0x000000ff0f0e7210 */ /* 0x000fca0007ffe1ff */
[----:B------:R-:W-:-:S05]  /*0480*/  IMAD R14, R8, R14, R23 ;  /* 0x0000000e080e7224 */ /* 0x000fca00078e0217 */
[----:B------:R-:W-:-:S04]  /*0490*/  ISETP.NE.AND P0, PT, R14, R7, PT ;  /* 0x000000070e00720c */ /* 0x000fc80003f05270 */
[----:B------:R-:W-:-:S04]  /*04a0*/  ISETP.NE.AND P0, PT, R14, RZ, P0 ;  /* 0x000000ff0e00720c */ /* 0x000fc80000705270 */
[----:B------:R-:W-:-:S04]  /*04b0*/  ISETP.NE.AND P0, PT, R15, RZ, P0 ;  /* 0x000000ff0f00720c */ /* 0x000fc80000705270 */
[----:B------:R-:W-:-:S13]  /*04c0*/  ISETP.NE.AND P0, PT, R15, R7, P0 ;  /* 0x000000070f00720c */ /* 0x000fda0000705270 */
[----:B0-----:R-:W-:-:S06]  /*04d0*/  @!P0 IMAD.WIDE R26, R23, 0x4, R10 ;  /* 0x00000004171a8825 */ /* 0x001fcc00078e020a */
[----:B--2---:R-:W2:Y:S01]  /*04e0*/  @!P0 LDG.E R27, desc[UR6][R26.64] ;  /* 0x000000061a1b8981 */ /* 0x004ea2000c1e1900 */
[----:B------:R-:W-:-:S04]  /*04f0*/  @P0 VIADD R15, R15, 0xffffffff ;  /* 0xffffffff0f0f0836 */ /* 0x000fc80000000000 */
[----:B------:R-:W-:Y:S02]  /*0500*/  @P0 IMAD R19, R15, R8, R14 ;  /* 0x000000080f130224 */ /* 0x000fe400078e020e */
[----:B-1----:R-:W-:-:S03]  /*0510*/  IMAD.WIDE R14, R23, 0x4, R12 ;  /* 0x00000004170e7825 */ /* 0x002fc600078e020c */
[----:B------:R-:W-:Y:S01]  /*0520*/  @P0 LEA R17, R8, R19, 0x1 ;  /* 0x0000001308110211 */ /* 0x000fe200078e08ff */
[----:B------:R-:W-:-:S04]  /*0530*/  @P0 IMAD.WIDE R18, R19, 0x4, R10 ;  /* 0x0000000413120825 */ /* 0x000fc800078e020a */
[----:B------:R-:W-:-:S04]  /*0540*/  @P0 IMAD.WIDE R16, R17, 0x4, R10 ;  /* 0x0000000411100825 */ /* 0x000fc800078e020a */
[----:B------:R-:W-:Y:S01]  /*0550*/  @P0 IMAD.WIDE R20, R8, 0x4, R18 ;  /* 0x0000000408140825 */ /* 0x000fe200078e0212 */
[----:B--2---:R4:W-:Y:S04]  /*0560*/  @!P0 STG.E desc[UR6][R14.64], R27 ;  /* 0x0000001b0e008986 */ /* 0x0049e8000c101906 */
[----:B------:R-:W2:Y:S04]  /*0570*/  @P0 LDG.E R24, desc[UR6][R18.64] ;  /* 0x0000000612180981 */ /* 0x000ea8000c1e1900 */
[----:B------:R-:W3:Y:S04]  /*0580*/  @P0 LDG.E R17, desc[UR6][R16.64] ;  /* 0x0000000610110981 */ /* 0x000ee8000c1e1900 */
[----:B------:R-:W5:Y:S04]  /*0590*/  @P0 LDG.E R29, desc[UR6][R20.64+-0x4] ;  /* 0xfffffc06141d0981 */ /* 0x000f68000c1e1900 */
[----:B------:R-:W4:Y:S01]  /*05a0*/  @P0 LDG.E R26, desc[UR6][R20.64+0x4] ;  /* 0x00000406141a0981 */ /* 0x000f22000c1e1900 */
[----:B--2---:R-:W-:-:S04]  /*05b0*/  @P0 FADD R24, RZ, R24 ;  /* 0x00000018ff180221 */ /* 0x004fc80000000000 */
[----:B---3--:R-:W-:-:S04]  /*05c0*/  @P0 FADD R24, R24, R17 ;  /* 0x0000001118180221 */ /* 0x008fc80000000000 */
[----:B-----5:R-:W-:-:S04]  /*05d0*/  @P0 FADD R24, R24, R29 ;  /* 0x0000001d18180221 */ /* 0x020fc80000000000 */
[----:B----4-:R-:W-:-:S04]  /*05e0*/  @P0 FADD R24, R24, R26 ;  /* 0x0000001a18180221 */ /* 0x010fc80000000000 */
[----:B------:R-:W-:-:S05]  /*05f0*/  @P0 FMUL R27, R24, 0.25 ;  /* 0x3e800000181b0820 */ /* 0x000fca0000400000 */
[----:B------:R4:W-:Y:S02]  /*0600*/  @P0 STG.E desc[UR6][R14.64], R27 ;  /* 0x0000001b0e000986 */ /* 0x0009e4000c101906 */
.L_x_2:
[----:B--2---:R-:W-:Y:S05]  /*0610*/  BSYNC.RECONVERGENT B0 ;  /* 0x0000000000007941 */ /* 0x004fea0003800200 */
.L_x_1:
[----:B------:R-:W-:Y:S04]  /*0620*/  BSSY.RECONVERGENT B0, `(.L_x_3) ;  /* 0x0000035000007945 */ /* 0x000fe80003800200 */
[----:B------:R-:W-:Y:S05]  /*0630*/  @P1 BRA `(.L_x_4) ;  /* 0x0000000000cc1947 */ /* 0x000fea0003800000 */
[----:B---3--:R-:W-:Y:S01]  /*0640*/  IABS R16, R8 ;  /* 0x0000000800107213 */ /* 0x008fe20000000000 */
[----:B----4-:R-:W-:Y:S01]  /*0650*/  HFMA2 R14, -RZ, RZ, 0, 0 ;  /* 0x00000000ff0e7431 */ /* 0x010fe200000001ff */
[----:B------:R-:W-:Y:S02]  /*0660*/  IABS R20, R25 ;  /* 0x0000001900147213 */ /* 0x000fe40000000000 */
[----:B------:R-:W2:Y:S08]  /*0670*/  I2F.RP R17, R16 ;  /* 0x0000001000117306 */ /* 0x000eb00000209400 */
[----:B--2---:R-:W2:Y:S02]  /*0680*/  MUFU.RCP R17, R17 ;  /* 0x0000001100117308 */ /* 0x004ea40000001000 */
[----:B--2---:R-:W-:-:S06]  /*0690*/  VIADD R18, R17, 0xffffffe ;  /* 0x0ffffffe11127836 */ /* 0x004fcc0000000000 */
[----:B------:R-:W2:Y:S02]  /*06a0*/  F2I.FTZ.U32.TRUNC.NTZ R15, R18 ;  /* 0x00000012000f7305 */ /* 0x000ea4000021f000 */
[----:B--2---:R-:W-:-:S05]  /*06b0*/  IADD3 R19, PT, PT, RZ, -R15, RZ ;  /* 0x8000000fff137210 */ /* 0x004fca0007ffe0ff */
[----:B------:R-:W-:-:S04]  /*06c0*/  IMAD R19, R19, R16, RZ ;  /* 0x0000001013137224 */ /* 0x000fc800078e02ff */
[----:B------:R-:W-:-:S04]  /*06d0*/  IMAD.HI.U32 R14, R15, R19, R14 ;  /* 0x000000130f0e7227 */ /* 0x000fc800078e000e */
[----:B------:R-:W-:-:S04]  /*06e0*/  IMAD.MOV.U32 R15, RZ, RZ, R20 ;  /* 0x000000ffff0f7224 */ /* 0x000fc800078e0014 */
[----:B------:R-:W-:-:S05]  /*06f0*/  IMAD.HI.U32 R14, R14, R15, RZ ;  /* 0x0000000f0e0e7227 */ /* 0x000fca00078e00ff */
[----:B------:R-:W-:-:S05]  /*0700*/  IADD3 R17, PT, PT, -R14, RZ, RZ ;  /* 0x000000ff0e117210 */ /* 0x000fca0007ffe1ff */
[----:B------:R-:W-:-:S05]  /*0710*/  IMAD R15, R16, R17, R15 ;  /* 0x00000011100f7224 */ /* 0x000fca00078e020f */
[----:B------:R-:W-:-:S13]  /*0720*/  ISETP.GT.U32.AND P1, PT, R16, R15, PT ;  /* 0x0000000f1000720c */ /* 0x000fda0003f24070 */
[-C--:B------:R-:W-:Y:S01]  /*0730*/  @!P1 IADD3 R15, PT, PT, R15, -R16.reuse, RZ ;  /* 0x800000100f0f9210 */ /* 0x080fe20007ffe0ff */
[----:B------:R-:W-:Y:S01]  /*0740*/  @!P1 VIADD R14, R14, 0x1 ;  /* 0x000000010e0e9836 */ /* 0x000fe20000000000 */
[----:B------:R-:W-:Y:S02]  /*0750*/  ISETP.NE.AND P1, PT, R8, RZ, PT ;  /* 0x000000ff0800720c */ /* 0x000fe40003f25270 */
[----:B------:R-:W-:Y:S02]  /*0760*/  ISETP.GE.U32.AND P0, PT, R15, R16, PT ;  /* 0x000000100f00720c */ /* 0x000fe40003f06070 */
[----:B------:R-:W-:-:S04]  /*0770*/  LOP3.LUT R15, R25, R8, RZ, 0x3c, !PT ;  /* 0x00000008190f7212 */ /* 0x000fc800078e3cff */
[----:B------:R-:W-:-:S07]  /*0780*/  ISETP.GE.AND P3, PT, R15, RZ, PT ;  /* 0x000000ff0f00720c */ /* 0x000fce0003f66270 */
[----:B------:R-:W-:-:S04]  /*0790*/  @P0 IADD3 R14, PT, PT, R14, 0x1, RZ ;  /* 0x000000010e0e0810 */ /* 0x000fc80007ffe0ff */
[----:B------:R-:W-:-:S05]  /*07a0*/  MOV R16, R14 ;  /* 0x0000000e00107202 */ /* 0x000fca0000000f00 */
[----:B------:R-:W-:Y:S01]  /*07b0*/  @!P3 IMAD.MOV R16, RZ, RZ, -R16 ;  /* 0x000000ffff10b224 */ /* 0x000fe200078e0a10 */
[----:B------:R-:W-:-:S04]  /*07c0*/  @!P1 LOP3.LUT R16, RZ, R8, RZ, 0x33, !PT ;  /* 0x00000008ff109212 */ /* 0x000fc800078e33ff */
[----:B------:R-:W-:-:S05]  /*07d0*/  IADD3 R14, PT, PT, -R16, RZ, RZ ;  /* 0x000000ff100e7210 */ /* 0x000fca0007ffe1ff */
[----:B------:R-:W-:-:S05]  /*07e0*/  IMAD R14, R8, R14, R25 ;  /* 0x0000000e080e7224 */ /* 0x000fca00078e0219 */
[----:B------:R-:W-:-:S04]  /*07f0*/  ISETP.NE.AND P0, PT, R14, R7, PT ;  /* 0x000000070e00720c */ /* 0x000fc80003f05270 */
[----:B------:R-:W-:-:S04]  /*0800*/  ISETP.EQ.OR P0, PT, R14, RZ, !P0 ;  /* 0x000000ff0e00720c */ /* 0x000fc80004702670 */
[----:B------:R-:W-:-:S04]  /*0810*/  ISETP.EQ.OR P0, PT, R16, RZ, P0 ;  /* 0x000000ff1000720c */ /* 0x000fc80000702670 */
[----:B------:R-:W-:-:S13]  /*0820*/  ISETP.EQ.OR P0, PT, R16, R7, P0 ;  /* 0x000000071000720c */ /* 0x000fda0000702670 */
[----:B------:R-:W-:-:S05]  /*0830*/  @!P0 IADD3 R15, PT, PT, R16, -0x1, RZ ;  /* 0xffffffff100f8810 */ /* 0x000fca0007ffe0ff */
[----:B------:R-:W-:-:S04]  /*0840*/  @!P0 IMAD R15, R15, R8, R14 ;  /* 0x000000080f0f8224 */ /* 0x000fc800078e020e */
[----:B------:R-:W-:Y:S02]  /*0850*/  @!P0 IMAD R21, R8, 0x2, R15 ;  /* 0x0000000208158824 */ /* 0x000fe400078e020f */
[----:B0-----:R-:W-:-:S04]  /*0860*/  @!P0 IMAD.WIDE R16, R15, 0x4, R10 ;  /* 0x000000040f108825 */ /* 0x001fc800078e020a */
[----:B------:R-:W-:Y:S01]  /*0870*/  @!P0 IMAD.WIDE R20, R21, 0x4, R10 ;  /* 0x0000000415148825 */ /* 0x000fe200078e020a */
[----:B------:R-:W2:Y:S03]  /*0880*/  @!P0 LDG.E R14, desc[UR6][R16.64] ;  /* 0x00000006100e8981 */ /* 0x000ea6000c1e1900 */
[----:B------:R-:W-:Y:S02]  /*0890*/  @!P0 IMAD.WIDE R18, R8, 0x4, R16 ;  /* 0x0000000408128825 */ /* 0x000fe400078e0210 */
[----:B------:R-:W3:Y:S04]  /*08a0*/  @!P0 LDG.E R21, desc[UR6][R20.64] ;  /* 0x0000000614158981 */ /* 0x000ee8000c1e1900 */
[----:B------:R-:W4:Y:S04]  /*08b0*/  @!P0 LDG.E R15, desc[UR6][R18.64+-0x4] ;  /* 0xfffffc06120f8981 */ /* 0x000f28000c1e1900 */
[----:B------:R-:W5:Y:S01]  /*08c0*/  @!P0 LDG.E R27, desc[UR6][R18.64+0x4] ;  /* 0x00000406121b8981 */ /* 0x000f62000c1e1900 */
[----:B------:R-:W-:-:S04]  /*08d0*/  @P0 IMAD.WIDE R16, R25, 0x4, R10 ;  /* 0x0000000419100825 */ /* 0x000fc800078e020a */
[----:B--2---:R-:W-:-:S04]  /*08e0*/  @!P0 FADD R14, RZ, R14 ;  /* 0x0000000eff0e8221 */ /* 0x004fc80000000000 */
[----:B---3--:R-:W-:-:S04]  /*08f0*/  @!P0 FADD R14, R14, R21 ;  /* 0x000000150e0e8221 */ /* 0x008fc80000000000 */
[----:B----4-:R-:W-:-:S04]  /*0900*/  @!P0 FADD R14, R14, R15 ;  /* 0x0000000f0e0e8221 */ /* 0x010fc80000000000 */
[----:B-----5:R-:W-:Y:S01]  /*0910*/  @!P0 FADD R27, R14, R27 ;  /* 0x0000001b0e1b8221 */ /* 0x020fe20000000000 */
[----:B-1----:R-:W-:-:S04]  /*0920*/  IMAD.WIDE R14, R25, 0x4, R12 ;  /* 0x00000004190e7825 */ /* 0x002fc800078e020c */
[----:B------:R-:W-:-:S05]  /*0930*/  @!P0 FMUL R27, R27, 0.25 ;  /* 0x3e8000001b1b8820 */ /* 0x000fca0000400000 */
[----:B------:R2:W-:Y:S04]  /*0940*/  @!P0 STG.E desc[UR6][R14.64], R27 ;  /* 0x0000001b0e008986 */ /* 0x0005e8000c101906 */
[----:B------:R-:W3:Y:S04]  /*0950*/  @P0 LDG.E R17, desc[UR6][R16.64] ;  /* 0x0000000610110981 */ /* 0x000ee8000c1e1900 */
[----:B---3--:R2:W-:Y:S02]  /*0960*/  @P0 STG.E desc[UR6][R14.64], R17 ;  /* 0x000000110e000986 */ /* 0x0085e4000c101906 */
.L_x_4:
[----:B------:R-:W-:Y:S05]  /*0970*/  BSYNC.RECONVERGENT B0 ;  /* 0x0000000000007941 */ /* 0x000fea0003800200 */
.L_x_3:
[C---:B------:R-:W-:Y:S02]  /*0980*/  LEA R25, R2.reuse, R25, 0x1 ;  /* 0x0000001902197211 */ /* 0x040fe400078e08ff */
[----:B------:R-:W-:Y:S01]  /*0990*/  LEA R23, R2, R23, 0x1 ;  /* 0x0000001702177211 */ /* 0x000fe200078e08ff */
[----:B------:R-:W-:Y:S06]  /*09a0*/  @P2 BRA `(.L_x_5) ;  /* 0xfffffff8003c2947 */ /* 0x000fec000383ffff */
.L_x_0:
[----:B------:R-:W-:-:S04]  /*09b0*/  LOP3.LUT R4, R4, 0x1, RZ, 0xc0, !PT ;  /* 0x0000000104047812 */ /* 0x000fc800078ec0ff */
[----:B------:R-:W-:-:S13]  /*09c0*/  ISETP.NE.U32.AND P0, PT, R4, 0x1, PT ;  /* 0x000000010400780c */ /* 0x000fda0003f05070 */
[----:B-12---:R-:W-:Y:S05]  /*09d0*/  @P0 EXIT ;  /* 0x000000000000094d */ /* 0x006fea0003800000 */
[----:B------:R-:W-:-:S04]  /*09e0*/  IMAD R0, R0, R9, UR4 ;  /* 0x0000000400007e24 */ /* 0x000fc8000f8e0209 */
[----:B0-----:R-:W-:-:S05]  /*09f0*/  IMAD R6, R0, R3, R6 ;  /* 0x0000000300067224 */ /* 0x001fca00078e0206 */
[----:B------:R-:W-:-:S13]  /*0a00*/  ISETP.GE.AND P0, PT, R6, R5, PT ;  /* 0x000000050600720c */ /* 0x000fda0003f06270 */
[----:B------:R-:W-:Y:S05]  /*0a10*/  @P0 EXIT ;  /* 0x000000000000094d */ /* 0x000fea0003800000 */
[----:B------:R-:W0:Y:S01]  /*0a20*/  LDC R3, c[0x0][0x390] ;  /* 0x0000e400ff037b82 */ /* 0x000e220000000800 */
[----:B------:R-:W-:Y:S02]  /*0a30*/  IABS R2, R6 ;  /* 0x0000000600027213 */ /* 0x000fe40000000000 */
[----:B0-----:R-:W-:-:S04]  /*0a40*/  IABS R9, R3 ;  /* 0x0000000300097213 */ /* 0x001fc80000000000 */
[----:B---3--:R-:W0:Y:S08]  /*0a50*/  I2F.RP R8, R9 ;  /* 0x0000000900087306 */ /* 0x008e300000209400 */
[----:B0-----:R-:W0:Y:S02]  /*0a60*/  MUFU.RCP R8, R8 ;  /* 0x0000000800087308 */ /* 0x001e240000001000 */
[----:B0-----:R-:W-:-:S06]  /*0a70*/  VIADD R4, R8, 0xffffffe ;  /* 0x0ffffffe08047836 */ /* 0x001fcc0000000000 */
[----:B------:R0:W1:Y:S02]  /*0a80*/  F2I.FTZ.U32.TRUNC.NTZ R5, R4 ;  /* 0x0000000400057305 */ /* 0x000064000021f000 */
[----:B0-----:R-:W-:Y:S01]  /*0a90*/  HFMA2 R4, -RZ, RZ, 0, 0 ;  /* 0x00000000ff047431 */ /* 0x001fe200000001ff */
[----:B-1----:R-:W-:-:S05]  /*0aa0*/  IADD3 R0, PT, PT, RZ, -R5, RZ ;  /* 0x80000005ff007210 */ /* 0x002fca0007ffe0ff */
[----:B------:R-:W-:-:S04]  /*0ab0*/  IMAD R11, R0, R9, RZ ;  /* 0x00000009000b7224 */ /* 0x000fc800078e02ff */
[----:B------:R-:W-:-:S06]  /*0ac0*/  IMAD.HI.U32 R11, R5, R11, R4 ;  /* 0x0000000b050b7227 */ /* 0x000fcc00078e0004 */
[----:B------:R-:W-:-:S04]  /*0ad0*/  IMAD.HI.U32 R0, R11, R2, RZ ;  /* 0x000000020b007227 */ /* 0x000fc800078e00ff */
[----:B------:R-:W-:-:S04]  /*0ae0*/  IMAD.MOV R5, RZ, RZ, -R0 ;  /* 0x000000ffff057224 */ /* 0x000fc800078e0a00 */
[----:B------:R-:W-:-:S05]  /*0af0*/  IMAD R2, R9, R5, R2 ;  /* 0x0000000509027224 */ /* 0x000fca00078e0202 */
[----:B------:R-:W-:-:S13]  /*0b00*/  ISETP.GT.U32.AND P1, PT, R9, R2, PT ;  /* 0x000000020900720c */ /* 0x000fda0003f24070 */
[-C--:B------:R-:W-:Y:S02]  /*0b10*/  @!P1 IADD3 R2, PT, PT, R2, -R9.reuse, RZ ;  /* 0x8000000902029210 */ /* 0x080fe40007ffe0ff */
[----:B------:R-:W-:Y:S02]  /*0b20*/  @!P1 IADD3 R0, PT, PT, R0, 0x1, RZ ;  /* 0x0000000100009810 */ /* 0x000fe40007ffe0ff */
[----:B------:R-:W-:Y:S02]  /*0b30*/  ISETP.GE.U32.AND P0, PT, R2, R9, PT ;  /* 0x000000090200720c */ /* 0x000fe40003f06070 */
[----:B------:R-:W-:Y:S02]  /*0b40*/  LOP3.LUT R2, R6, R3, RZ, 0x3c, !PT ;  /* 0x0000000306027212 */ /* 0x000fe400078e3cff */
[----:B------:R-:W-:Y:S02]  /*0b50*/  ISETP.NE.AND P1, PT, R3, RZ, PT ;  /* 0x000000ff0300720c */ /* 0x000fe40003f25270 */
[----:B------:R-:W-:-:S07]  /*0b60*/  ISETP.GE.AND P2, PT, R2, RZ, PT ;  /* 0x000000ff0200720c */ /* 0x000fce0003f46270 */
[----:B------:R-:W-:-:S05]  /*0b70*/  @P0 VIADD R0, R0, 0x1 ;  /* 0x0000000100000836 */ /* 0x000fca0000000000 */
[----:B------:R-:W-:-:S04]  /*0b80*/  MOV R2, R0 ;  /* 0x0000000000027202 */ /* 0x000fc80000000f00 */
[----:B------:R-:W-:Y:S02]  /*0b90*/  @!P2 IADD3 R2, PT, PT, -R2, RZ, RZ ;  /* 0x000000ff0202a210 */ /* 0x000fe40007ffe1ff */
[----:B------:R-:W-:-:S05]  /*0ba0*/  @!P1 LOP3.LUT R2, RZ, R3, RZ, 0x33, !PT ;  /* 0x00000003ff029212 */ /* 0x000fca00078e33ff */
[----:B------:R-:W-:-:S04]  /*0bb0*/  IMAD.MOV R0, RZ, RZ, -R2 ;  /* 0x000000ffff007224 */ /* 0x000fc800078e0a02 */
[----:B------:R-:W-:-:S05]  /*0bc0*/  IMAD R4, R3, R0, R6 ;  /* 0x0000000003047224 */ /* 0x000fca00078e0206 */
[----:B------:R-:W-:-:S04]  /*0bd0*/  ISETP.NE.AND P0, PT, R4, R7, PT ;  /* 0x000000070400720c */ /* 0x000fc80003f05270 */
[----:B------:R-:W-:-:S04]  /*0be0*/  ISETP.EQ.OR P0, PT, R4, RZ, !P0 ;  /* 0x000000ff0400720c */ /* 0x000fc80004702670 */
[----:B------:R-:W-:-:S04]  /*0bf0*/  ISETP.EQ.OR P0, PT, R2, RZ, P0 ;  /* 0x000000ff0200720c */ /* 0x000fc80000702670 */
[----:B------:R-:W-:-:S13]  /*0c00*/  ISETP.EQ.OR P0, PT, R2, R7, P0 ;  /* 0x000000070200720c */ /* 0x000fda0000702670 */
[----:B------:R-:W-:Y:S05]  /*0c10*/  @P0 BRA `(.L_x_6) ;  /* 0x0000000000500947 */ /* 0x000fea0003800000 */
[----:B------:R-:W0:Y:S01]  /*0c20*/  LDC.64 R8, c[0x0][0x380] ;  /* 0x0000e000ff087b82 */ /* 0x000e220000000a00 */
[----:B------:R-:W-:-:S05]  /*0c30*/  IADD3 R0, PT, PT, R2, -0x1, RZ ;  /* 0xffffffff02007810 */ /* 0x000fca0007ffe0ff */
[----:B------:R-:W-:Y:S02]  /*0c40*/  IMAD R0, R0, R3, R4 ;  /* 0x0000000300007224 */ /* 0x000fe400078e0204 */
[----:B------:R-:W1:Y:S03]  /*0c50*/  LDC.64 R10, c[0x0][0x388] ;  /* 0x0000e200ff0a7b82 */ /* 0x000e660000000a00 */
[----:B------:R-:W-:Y:S01]  /*0c60*/  LEA R7, R3, R0, 0x1 ;  /* 0x0000000003077211 */ /* 0x000fe200078e08ff */
[----:B0-----:R-:W-:-:S04]  /*0c70*/  IMAD.WIDE R4, R0, 0x4, R8 ;  /* 0x0000000400047825 */ /* 0x001fc800078e0208 */
[----:B------:R-:W-:Y:S01]  /*0c80*/  IMAD.WIDE R8, R7, 0x4, R8 ;  /* 0x0000000407087825 */ /* 0x000fe200078e0208 */
[----:B------:R-:W2:Y:S03]  /*0c90*/  LDG.E R0, desc[UR6][R4.64] ;  /* 0x0000000604007981 */ /* 0x000ea6000c1e1900 */
[----:B------:R-:W-:Y:S02]  /*0ca0*/  IMAD.WIDE R2, R3, 0x4, R4 ;  /* 0x0000000403027825 */ /* 0x000fe400078e0204 */
[----:B------:R-:W3:Y:S04]  /*0cb0*/  LDG.E R9, desc[UR6][R8.64] ;  /* 0x0000000608097981 */ /* 0x000ee8000c1e1900 */
[----:B------:R-:W5:Y:S04]  /*0cc0*/  LDG.E R7, desc[UR6][R2.64+-0x4] ;  /* 0xfffffc0602077981 */ /* 0x000f68000c1e1900 */
[----:B------:R-:W4:Y:S01]  /*0cd0*/  LDG.E R13, desc[UR6][R2.64+0x4] ;  /* 0x00000406020d7981 */ /* 0x000f22000c1e1900 */
[----:B--2---:R-:W-:-:S04]  /*0ce0*/  FADD R0, RZ, R0 ;  /* 0x00000000ff007221 */ /* 0x004fc80000000000 */
[----:B---3--:R-:W-:-:S04]  /*0cf0*/  FADD R0, R0, R9 ;  /* 0x0000000900007221 */ /* 0x008fc80000000000 */
[----:B-----5:R-:W-:Y:S01]  /*0d00*/  FADD R0, R0, R7 ;  /* 0x0000000700007221 */ /* 0x020fe20000000000 */
[----:B-1----:R-:W-:-:S04]  /*0d10*/  IMAD.WIDE R6, R6, 0x4, R10 ;  /* 0x0000000406067825 */ /* 0x002fc800078e020a */
[----:B----4-:R-:W-:-:S04]  /*0d20*/  FADD R0, R0, R13 ;  /* 0x0000000d00007221 */ /* 0x010fc80000000000 */
[----:B------:R-:W-:-:S05]  /*0d30*/  FMUL R5, R0, 0.25 ;  /* 0x3e80000000057820 */ /* 0x000fca0000400000 */
[----:B------:R-:W-:Y:S01]  /*0d40*/  STG.E desc[UR6][R6.64], R5 ;  /* 0x0000000506007986 */ /* 0x000fe2000c101906 */
[----:B------:R-:W-:Y:S05]  /*0d50*/  EXIT ;  /* 0x000000000000794d */ /* 0x000fea0003800000 */
.L_x_6:
[----:B------:R-:W0:Y:S08]  /*0d60*/  LDC.64 R2, c[0x0][0x380] ;  /* 0x0000e000ff027b82 */ /* 0x000e300000000a00 */
[----:B------:R-:W1:Y:S01]  /*0d70*/  LDC.64 R4, c[0x0][0x388] ;  /* 0x0000e200ff047b82 */ /* 0x000e620000000a00 */
[----:B0-----:R-:W-:-:S06]  /*0d80*/  IMAD.WIDE R2, R6, 0x4, R2 ;  /* 0x0000000406027825 */ /* 0x001fcc00078e0202 */
[----:B------:R-:W2:Y:S01]  /*0d90*/  LDG.E R3, desc[UR6][R2.64] ;  /* 0x0000000602037981 */ /* 0x000ea2000c1e1900 */
[----:B-1----:R-:W-:-:S05]  /*0da0*/  IMAD.WIDE R4, R6, 0x4, R4 ;  /* 0x0000000406047825 */ /* 0x002fca00078e0204 */
[----:B--2---:R-:W-:Y:S01]  /*0db0*/  STG.E desc[UR6][R4.64], R3 ;  /* 0x0000000304007986 */ /* 0x004fe2000c101906 */
[----:B------:R-:W-:Y:S05]  /*0dc0*/  EXIT ;  /* 0x000000000000794d */ /* 0x000fea0003800000 */
.L_x_7:
[----:B------:R-:W-:-:S00]  /*0dd0*/  BRA `(.L_x_7) ;  /* 0xfffffffc00fc7947 */ /* 0x000fc0000383ffff */
[----:B------:R-:W-:-:S00]  /*0de0*/  NOP ;  /* 0x0000000000007918 */ /* 0x000fc00000000000 */
        /* <DEDUP_REMOVED lines=9> */
.L_x_8:


//--------------------- .nv.shared.reserved.0     --------------------------
	.section	.nv.shared.reserved.0,"aw",@nobits
	.weak		__nv_reservedSMEM_offset_0_alias
	.size		__nv_reservedSMEM_offset_0_alias, 0, 64
	.other		__nv_reservedSMEM_offset_0_alias,@"STO_CUDA_RESERVED_SHARED STV_DEFAULT"
__nv_reservedSMEM_offset_0_alias:
	.zero		0
	.zero		64


//--------------------- .nv.constant0._Z11jacobi_stepPKfPfi --------------------------
	.section	.nv.constant0._Z11jacobi_stepPKfPfi,"a",@progbits
	.sectionflags	@""
	.align	4
.nv.constant0._Z11jacobi_stepPKfPfi:
	.zero		916


//--------------------- SYMBOLS --------------------------

	.type		.nv.reservedSmem.offset0,@object
	.size		.nv.reservedSmem.offset0,0x4
